//
// Generated by NVIDIA NVVM Compiler
//
// Compiler Build ID: CL-36424714
// Cuda compilation tools, release 13.0, V13.0.88
// Based on NVVM 20.0.0
//

.version 9.0
.target sm_100
.address_size 64

	// .globl	_Z3addPii
.extern .shared .align 16 .b8 sdata[];

.visible .entry _Z3addPii(
	.param .u64 .ptr .align 1 _Z3addPii_param_0,
	.param .u32 _Z3addPii_param_1
)
{
	.reg .pred 	%p<6>;
	.reg .b32 	%r<20>;
	.reg .b64 	%rd<7>;

	ld.param.u64 	%rd2, [_Z3addPii_param_0];
	ld.param.u32 	%r8, [_Z3addPii_param_1];
	cvta.to.global.u64 	%rd1, %rd2;
	mov.u32 	%r1, %tid.x;
	mov.u32 	%r2, %ctaid.x;
	mov.u32 	%r19, %ntid.x;
	mad.lo.s32 	%r4, %r2, %r19, %r1;
	setp.ge.s32 	%p1, %r4, %r8;
	shl.b32 	%r9, %r1, 2;
	mov.u32 	%r10, sdata;
	add.s32 	%r5, %r10, %r9;
	@%p1 bra 	$L__BB0_2;
	mul.wide.s32 	%rd3, %r4, 4;
	add.s64 	%rd4, %rd1, %rd3;
	ld.global.u32 	%r12, [%rd4];
	st.shared.u32 	[%r5], %r12;
	bra.uni 	$L__BB0_3;
$L__BB0_2:
	mov.b32 	%r11, 0;
	st.shared.u32 	[%r5], %r11;
$L__BB0_3:
	bar.sync 	0;
	setp.lt.u32 	%p2, %r19, 2;
	@%p2 bra 	$L__BB0_7;
$L__BB0_4:
	shr.u32 	%r7, %r19, 1;
	setp.ge.u32 	%p3, %r1, %r7;
	@%p3 bra 	$L__BB0_6;
	shl.b32 	%r13, %r7, 2;
	add.s32 	%r14, %r5, %r13;
	ld.shared.u32 	%r15, [%r14];
	ld.shared.u32 	%r16, [%r5];
	add.s32 	%r17, %r16, %r15;
	st.shared.u32 	[%r5], %r17;
$L__BB0_6:
	bar.sync 	0;
	setp.gt.u32 	%p4, %r19, 3;
	mov.u32 	%r19, %r7;
	@%p4 bra 	$L__BB0_4;
$L__BB0_7:
	setp.ne.s32 	%p5, %r1, 0;
	@%p5 bra 	$L__BB0_9;
	ld.shared.u32 	%r18, [sdata];
	mul.wide.u32 	%rd5, %r2, 4;
	add.s64 	%rd6, %rd1, %rd5;
	st.global.u32 	[%rd6], %r18;
$L__BB0_9:
	ret;

}


// ===== COMPILED SASS (sm_100) =====

	.target	sm_100

	.elftype	@"ET_EXEC"


//--------------------- .note.nv.tkinfo           --------------------------
	.section	.note.nv.tkinfo,"",@"SHT_NOTE"
	.sectionflags	@"SHF_NOTE_NV_TKINFO"
	.tkinfo
        /*0018*/ 	.word	0x00000002
        /*0030*/ 	.string	""
        /*0030*/ 	.string	"ptxas"
        /*0030*/ 	.string	"Cuda compilation tools, release 13.0, V13.0.88"
        /*0030*/ 	.string	"Build cuda_13.0.r13.0/compiler.36424714_0"
        /*0030*/ 	.string	"-arch sm_100 -m 64 "



//--------------------- .note.nv.cuinfo           --------------------------
	.section	.note.nv.cuinfo,"",@"SHT_NOTE"
	.sectionflags	@"SHF_NOTE_NV_CUINFO"
        /*0018*/ 	.short	0x0002
        /*001a*/ 	.short	0x0064
        /*001c*/ 	.short	0x0082
	.zero		2


//--------------------- .nv.info                  --------------------------
	.section	.nv.info,"",@"SHT_CUDA_INFO"
	.align	4


	//----- nvinfo : EIATTR_REGCOUNT
	.align		4
        /*0000*/ 	.byte	0x04, 0x2f
        /*0002*/ 	.short	(.L_1 - .L_0)
	.align		4
.L_0:
        /*0004*/ 	.word	index@(_Z3addPii)
        /*0008*/ 	.word	0x0000000a


	//----- nvinfo : EIATTR_FRAME_SIZE
	.align		4
.L_1:
        /*000c*/ 	.byte	0x04, 0x11
        /*000e*/ 	.short	(.L_3 - .L_2)
	.align		4
.L_2:
        /*0010*/ 	.word	index@(_Z3addPii)
        /*0014*/ 	.word	0x00000000


	//----- nvinfo : EIATTR_MIN_STACK_SIZE
	.align		4
.L_3:
        /*0018*/ 	.byte	0x04, 0x12
        /*001a*/ 	.short	(.L_5 - .L_4)
	.align		4
.L_4:
        /*001c*/ 	.word	index@(_Z3addPii)
        /*0020*/ 	.word	0x00000000
.L_5:


//--------------------- .nv.compat                --------------------------
	.section	.nv.compat,"",@"SHT_CUDA_COMPAT_INFO"
	.align	4
        /*0000*/ 	.byte	0x02, 0x09, 0x00, 0x00, 0x02, 0x02, 0x01, 0x00, 0x02, 0x05, 0x05, 0x00, 0x03, 0x07, 0x01, 0x01
        /*0010*/ 	.byte	0x02, 0x03, 0x00, 0x00, 0x02, 0x06, 0x01, 0x00, 0x04, 0x0b, 0x08, 0x00, 0x09, 0x00, 0x00, 0x00
        /*0020*/ 	.byte	0x00, 0x00, 0x00, 0x00


//--------------------- .nv.info._Z3addPii        --------------------------
	.section	.nv.info._Z3addPii,"",@"SHT_CUDA_INFO"
	.sectionflags	@""
	.align	4


	//----- nvinfo : EIATTR_CUDA_API_VERSION
	.align		4
        /*0000*/ 	.byte	0x04, 0x37
        /*0002*/ 	.short	(.L_7 - .L_6)
.L_6:
        /*0004*/ 	.word	0x00000082


	//----- nvinfo : EIATTR_KPARAM_INFO
	.align		4
.L_7:
        /*0008*/ 	.byte	0x04, 0x17
        /*000a*/ 	.short	(.L_9 - .L_8)
.L_8:
        /*000c*/ 	.word	0x00000000
        /*0010*/ 	.short	0x0001
        /*0012*/ 	.short	0x0008
        /*0014*/ 	.byte	0x00, 0xf0, 0x11, 0x00


	//----- nvinfo : EIATTR_KPARAM_INFO
	.align		4
.L_9:
        /*0018*/ 	.byte	0x04, 0x17
        /*001a*/ 	.short	(.L_11 - .L_10)
.L_10:
        /*001c*/ 	.word	0x00000000
        /*0020*/ 	.short	0x0000
        /*0022*/ 	.short	0x0000
        /*0024*/ 	.byte	0x00, 0xf5, 0x21, 0x00


	//----- nvinfo : EIATTR_SPARSE_MMA_MASK
	.align		4
.L_11:
        /*0028*/ 	.byte	0x03, 0x50
        /*002a*/ 	.short	0x0000


	//----- nvinfo : EIATTR_MAXREG_COUNT
	.align		4
        /*002c*/ 	.byte	0x03, 0x1b
        /*002e*/ 	.short	0x00ff


	//----- nvinfo : EIATTR_NUM_BARRIERS
	.align		4
        /*0030*/ 	.byte	0x02, 0x4c
        /*0032*/ 	.byte	0x01
	.zero		1


	//----- nvinfo : EIATTR_MERCURY_ISA_VERSION
	.align		4
        /*0034*/ 	.byte	0x03, 0x5f
        /*0036*/ 	.short	0x0101


	//----- nvinfo : EIATTR_VRC_CTA_INIT_COUNT
	.align		4
        /*0038*/ 	.byte	0x02, 0x4a
	.zero		1
	.zero		1


	//----- nvinfo : EIATTR_EXIT_INSTR_OFFSETS
	.align		4
        /*003c*/ 	.byte	0x04, 0x1c
        /*003e*/ 	.short	(.L_13 - .L_12)


	//   ....[0]....
.L_12:
        /*0040*/ 	.word	0x00000210


	//   ....[1]....
        /*0044*/ 	.word	0x00000290


	//----- nvinfo : EIATTR_CBANK_PARAM_SIZE
	.align		4
.L_13:
        /*0048*/ 	.byte	0x03, 0x19
        /*004a*/ 	.short	0x000c


	//----- nvinfo : EIATTR_PARAM_CBANK
	.align		4
        /*004c*/ 	.byte	0x04, 0x0a
        /*004e*/ 	.short	(.L_15 - .L_14)
	.align		4
.L_14:
        /*0050*/ 	.word	index@(.nv.constant0._Z3addPii)
        /*0054*/ 	.short	0x0380
        /*0056*/ 	.short	0x000c


	//----- nvinfo : EIATTR_SW_WAR
	.align		4
.L_15:
        /*0058*/ 	.byte	0x04, 0x36
        /*005a*/ 	.short	(.L_17 - .L_16)
.L_16:
        /*005c*/ 	.word	0x00000008
.L_17:


//--------------------- .nv.callgraph             --------------------------
	.section	.nv.callgraph,"",@"SHT_CUDA_CALLGRAPH"
	.align	4
	.sectionentsize	8
	.align		4
        /*0000*/ 	.word	0x00000000
	.align		4
        /*0004*/ 	.word	0xffffffff
	.align		4
        /*0008*/ 	.word	0x00000000
	.align		4
        /*000c*/ 	.word	0xfffffffe
	.align		4
        /*0010*/ 	.word	0x00000000
	.align		4
        /*0014*/ 	.word	0xfffffffd
	.align		4
        /*0018*/ 	.word	0x00000000
	.align		4
        /*001c*/ 	.word	0xfffffffc


//--------------------- .text._Z3addPii           --------------------------
	.section	.text._Z3addPii,"ax",@progbits
	.align	128
        .global         _Z3addPii
        .type           _Z3addPii,@function
        .size           _Z3addPii,(.L_x_3 - _Z3addPii)
        .other          _Z3addPii,@"STO_CUDA_ENTRY STV_DEFAULT"
_Z3addPii:
.text._Z3addPii:
[----:B------:R-:W-:Y:S01]  /*0000*/  LDC R1, c[0x0][0x37c] ;  /* 0x0000df00ff017b82 */ /* 0x000fe20000000800 */
[----:B------:R-:W0:Y:S01]  /*0010*/  S2R R6, SR_TID.X ;  /* 0x0000000000067919 */ /* 0x000e220000002100 */
[----:B------:R-:W0:Y:S01]  /*0020*/  LDCU UR8, c[0x0][0x360] ;  /* 0x00006c00ff0877ac */ /* 0x000e220008000800 */
[----:B------:R-:W0:Y:S01]  /*0030*/  S2R R7, SR_CTAID.X ;  /* 0x0000000000077919 */ /* 0x000e220000002500 */
[----:B------:R-:W1:Y:S01]  /*0040*/  LDCU UR4, c[0x0][0x388] ;  /* 0x00007100ff0477ac */ /* 0x000e620008000800 */
[----:B------:R-:W2:Y:S01]  /*0050*/  LDCU.64 UR6, c[0x0][0x358] ;  /* 0x00006b00ff0677ac */ /* 0x000ea20008000a00 */
[----:B0-----:R-:W-:-:S05]  /*0060*/  IMAD R5, R7, UR8, R6 ;  /* 0x0000000807057c24 */ /* 0x001fca000f8e0206 */
[----:B-1----:R-:W-:-:S13]  /*0070*/  ISETP.GE.AND P1, PT, R5, UR4, PT ;  /* 0x0000000405007c0c */ /* 0x002fda000bf26270 */
[----:B------:R-:W0:Y:S02]  /*0080*/  @!P1 LDC.64 R2, c[0x0][0x380] ;  /* 0x0000e000ff029b82 */ /* 0x000e240000000a00 */
[----:B0-----:R-:W-:-:S06]  /*0090*/  @!P1 IMAD.WIDE R2, R5, 0x4, R2 ;  /* 0x0000000405029825 */ /* 0x001fcc00078e0202 */
[----:B--2---:R-:W2:Y:S01]  /*00a0*/  @!P1 LDG.E R3, desc[UR6][R2.64] ;  /* 0x0000000602039981 */ /* 0x004ea2000c1e1900 */
[----:B------:R-:W0:Y:S01]  /*00b0*/  S2UR UR5, SR_CgaCtaId ;  /* 0x00000000000579c3 */ /* 0x000e220000008800 */
[----:B------:R-:W-:Y:S01]  /*00c0*/  IMAD.U32 R4, RZ, RZ, UR8 ;  /* 0x00000008ff047e24 */ /* 0x000fe2000f8e00ff */
[----:B------:R-:W-:Y:S01]  /*00d0*/  UMOV UR4, 0x400 ;  /* 0x0000040000047882 */ /* 0x000fe20000000000 */
[----:B------:R-:W-:-:S03]  /*00e0*/  ISETP.NE.AND P0, PT, R6, RZ, PT ;  /* 0x000000ff0600720c */ /* 0x000fc60003f05270 */
[----:B------:R-:W-:Y:S01]  /*00f0*/  ISETP.GE.U32.AND P2, PT, R4, 0x2, PT ;  /* 0x000000020400780c */ /* 0x000fe20003f46070 */
[----:B0-----:R-:W-:-:S06]  /*0100*/  ULEA UR4, UR5, UR4, 0x18 ;  /* 0x0000000405047291 */ /* 0x001fcc000f8ec0ff */
[----:B------:R-:W-:-:S05]  /*0110*/  LEA R0, R6, UR4, 0x2 ;  /* 0x0000000406007c11 */ /* 0x000fca000f8e10ff */
[----:B--2---:R0:W-:Y:S04]  /*0120*/  @!P1 STS [R0], R3 ;  /* 0x0000000300009388 */ /* 0x0041e80000000800 */
[----:B------:R0:W-:Y:S01]  /*0130*/  @P1 STS [R0], RZ ;  /* 0x000000ff00001388 */ /* 0x0001e20000000800 */
[----:B------:R-:W-:Y:S06]  /*0140*/  BAR.SYNC.DEFER_BLOCKING 0x0 ;  /* 0x0000000000007b1d */ /* 0x000fec0000010000 */
[----:B------:R-:W-:Y:S05]  /*0150*/  @!P2 BRA `(.L_x_0) ;  /* 0x00000000002ca947 */ /* 0x000fea0003800000 */
.L_x_1:
[----:B------:R-:W-:-:S04]  /*0160*/  SHF.R.U32.HI R5, RZ, 0x1, R4 ;  /* 0x00000001ff057819 */ /* 0x000fc80000011604 */
[----:B------:R-:W-:-:S13]  /*0170*/  ISETP.GE.U32.AND P1, PT, R6, R5, PT ;  /* 0x000000050600720c */ /* 0x000fda0003f26070 */
[----:B------:R-:W-:Y:S01]  /*0180*/  @!P1 IMAD R2, R5, 0x4, R0 ;  /* 0x0000000405029824 */ /* 0x000fe200078e0200 */
[----:B0-----:R-:W-:Y:S05]  /*0190*/  @!P1 LDS R3, [R0] ;  /* 0x0000000000039984 */ /* 0x001fea0000000800 */
[----:B------:R-:W0:Y:S02]  /*01a0*/  @!P1 LDS R2, [R2] ;  /* 0x0000000002029984 */ /* 0x000e240000000800 */
[----:B0-----:R-:W-:-:S05]  /*01b0*/  @!P1 IMAD.IADD R3, R2, 0x1, R3 ;  /* 0x0000000102039824 */ /* 0x001fca00078e0203 */
[----:B------:R1:W-:Y:S01]  /*01c0*/  @!P1 STS [R0], R3 ;  /* 0x0000000300009388 */ /* 0x0003e20000000800 */
[----:B------:R-:W-:Y:S01]  /*01d0*/  BAR.SYNC.DEFER_BLOCKING 0x0 ;  /* 0x0000000000007b1d */ /* 0x000fe20000010000 */
[----:B------:R-:W-:Y:S01]  /*01e0*/  ISETP.GT.U32.AND P1, PT, R4, 0x3, PT ;  /* 0x000000030400780c */ /* 0x000fe20003f24070 */
[----:B------:R-:W-:-:S12]  /*01f0*/  IMAD.MOV.U32 R4, RZ, RZ, R5 ;  /* 0x000000ffff047224 */ /* 0x000fd800078e0005 */
[----:B-1----:R-:W-:Y:S05]  /*0200*/  @P1 BRA `(.L_x_1) ;  /* 0xfffffffc00d41947 */ /* 0x002fea000383ffff */
.L_x_0:
[----:B------:R-:W-:Y:S05]  /*0210*/  @P0 EXIT ;  /* 0x000000000000094d */ /* 0x000fea0003800000 */
[----:B------:R-:W1:Y:S01]  /*0220*/  S2UR UR5, SR_CgaCtaId ;  /* 0x00000000000579c3 */ /* 0x000e620000008800 */
[----:B------:R-:W-:-:S07]  /*0230*/  UMOV UR4, 0x400 ;  /* 0x0000040000047882 */ /* 0x000fce0000000000 */
[----:B0-----:R-:W0:Y:S01]  /*0240*/  LDC.64 R2, c[0x0][0x380] ;  /* 0x0000e000ff027b82 */ /* 0x001e220000000a00 */
[----:B-1----:R-:W-:Y:S01]  /*0250*/  ULEA UR4, UR5, UR4, 0x18 ;  /* 0x0000000405047291 */ /* 0x002fe2000f8ec0ff */
[----:B0-----:R-:W-:-:S08]  /*0260*/  IMAD.WIDE.U32 R2, R7, 0x4, R2 ;  /* 0x0000000407027825 */ /* 0x001fd000078e0002 */
[----:B------:R-:W0:Y:S04]  /*0270*/  LDS R5, [UR4] ;  /* 0x00000004ff057984 */ /* 0x000e280008000800 */
[----:B0-----:R-:W-:Y:S01]  /*0280*/  STG.E desc[UR6][R2.64], R5 ;  /* 0x0000000502007986 */ /* 0x001fe2000c101906 */
[----:B------:R-:W-:Y:S05]  /*0290*/  EXIT ;  /* 0x000000000000794d */ /* 0x000fea0003800000 */
.L_x_2:
[----:B------:R-:W-:-:S00]  /*02a0*/  BRA `(.L_x_2) ;  /* 0xfffffffc00fc7947 */ /* 0x000fc0000383ffff */
[----:B------:R-:W-:-:S00]  /*02b0*/  NOP ;  /* 0x0000000000007918 */ /* 0x000fc00000000000 */
        /* <DEDUP_REMOVED lines=12> */
.L_x_3:


//--------------------- .nv.shared._Z3addPii      --------------------------
	.section	.nv.shared._Z3addPii,"aw",@nobits
	.sectionflags	@""
	.align	16
	.zero		1024


//--------------------- .nv.shared.reserved.0     --------------------------
	.section	.nv.shared.reserved.0,"aw",@nobits
	.weak		__nv_reservedSMEM_offset_0_alias
	.size		__nv_reservedSMEM_offset_0_alias, 0, 64
	.other		__nv_reservedSMEM_offset_0_alias,@"STO_CUDA_RESERVED_SHARED STV_DEFAULT"
__nv_reservedSMEM_offset_0_alias:
	.zero		0
	.zero		64


//--------------------- .nv.constant0._Z3addPii   --------------------------
	.section	.nv.constant0._Z3addPii,"a",@progbits
	.sectionflags	@""
	.align	4
.nv.constant0._Z3addPii:
	.zero		908


//--------------------- SYMBOLS --------------------------

	.type		.nv.reservedSmem.offset0,@object
	.size		.nv.reservedSmem.offset0,0x4
	.type		.nv.reservedSmem.cap,@object
	.size		.nv.reservedSmem.cap,0x4
